	.headerflags	@"EF_CUDA_TEXMODE_UNIFIED EF_CUDA_64BIT_ADDRESS EF_CUDA_ACCELERATORS EF_CUDA_SM90 EF_CUDA_VIRTUAL_SM(EF_CUDA_SM90)"
	.elftype	@"ET_EXEC"


//--------------------- .nv.info                  --------------------------
	.section	.nv.info,"",@"SHT_CUDA_INFO"
	.align	4


	//----- nvinfo : EIATTR_REGCOUNT
	.align		4
        /*0000*/ 	.byte	0x04, 0x2f
        /*0002*/ 	.short	(.L_3 - .L_2)
	.align		4
.L_2:
        /*0004*/ 	.word	index@(triton_poi_fused__native_batch_norm_legit_no_training_convolution_hardtanh_62)
        /*0008*/ 	.word	0x00000016


	//----- nvinfo : EIATTR_MIN_STACK_SIZE
	.align		4
.L_3:
        /*000c*/ 	.byte	0x04, 0x12
        /*000e*/ 	.short	(.L_5 - .L_4)
	.align		4
.L_4:
        /*0010*/ 	.word	index@(triton_poi_fused__native_batch_norm_legit_no_training_convolution_hardtanh_62)
        /*0014*/ 	.word	0x00000000


	//----- nvinfo : EIATTR_FRAME_SIZE
	.align		4
.L_5:
        /*0018*/ 	.byte	0x04, 0x11
        /*001a*/ 	.short	(.L_7 - .L_6)
	.align		4
.L_6:
        /*001c*/ 	.word	index@(triton_poi_fused__native_batch_norm_legit_no_training_convolution_hardtanh_62)
        /*0020*/ 	.word	0x00000000


	//----- nvinfo : EIATTR_MIN_STACK_SIZE
	.align		4
.L_7:
        /*0024*/ 	.byte	0x04, 0x12
        /*0026*/ 	.short	(.L_9 - .L_8)
	.align		4
.L_8:
        /*0028*/ 	.word	index@(triton_poi_fused__native_batch_norm_legit_no_training_convolution_hardtanh_62)
        /*002c*/ 	.word	0x00000000
.L_9:


//--------------------- .nv.info.triton_poi_fused__native_batch_norm_legit_no_training_convolution_hardtanh_62 --------------------------
	.section	.nv.info.triton_poi_fused__native_batch_norm_legit_no_training_convolution_hardtanh_62,"",@"SHT_CUDA_INFO"
	.sectionflags	@""
	.align	4


	//----- nvinfo : EIATTR_CUDA_API_VERSION
	.align		4
        /*0000*/ 	.byte	0x04, 0x37
        /*0002*/ 	.short	(.L_11 - .L_10)
.L_10:
        /*0004*/ 	.word	0x0000007c


	//----- nvinfo : EIATTR_KPARAM_INFO
	.align		4
.L_11:
        /*0008*/ 	.byte	0x04, 0x17
        /*000a*/ 	.short	(.L_13 - .L_12)
.L_12:
        /*000c*/ 	.word	0x00000000
        /*0010*/ 	.short	0x0007
        /*0012*/ 	.short	0x0038
        /*0014*/ 	.byte	0x00, 0xf0, 0x11, 0x00


	//----- nvinfo : EIATTR_KPARAM_INFO
	.align		4
.L_13:
        /*0018*/ 	.byte	0x04, 0x17
        /*001a*/ 	.short	(.L_15 - .L_14)
.L_14:
        /*001c*/ 	.word	0x00000000
        /*0020*/ 	.short	0x0006
        /*0022*/ 	.short	0x0030
        /*0024*/ 	.byte	0x00, 0xf4, 0x21, 0x00


	//----- nvinfo : EIATTR_KPARAM_INFO
	.align		4
.L_15:
        /*0028*/ 	.byte	0x04, 0x17
        /*002a*/ 	.short	(.L_17 - .L_16)
.L_16:
        /*002c*/ 	.word	0x00000000
        /*0030*/ 	.short	0x0005
        /*0032*/ 	.short	0x0028
        /*0034*/ 	.byte	0x00, 0xf4, 0x21, 0x00


	//----- nvinfo : EIATTR_KPARAM_INFO
	.align		4
.L_17:
        /*0038*/ 	.byte	0x04, 0x17
        /*003a*/ 	.short	(.L_19 - .L_18)
.L_18:
        /*003c*/ 	.word	0x00000000
        /*0040*/ 	.short	0x0004
        /*0042*/ 	.short	0x0020
        /*0044*/ 	.byte	0x00, 0xf4, 0x21, 0x00


	//----- nvinfo : EIATTR_KPARAM_INFO
	.align		4
.L_19:
        /*0048*/ 	.byte	0x04, 0x17
        /*004a*/ 	.short	(.L_21 - .L_20)
.L_20:
        /*004c*/ 	.word	0x00000000
        /*0050*/ 	.short	0x0003
        /*0052*/ 	.short	0x0018
        /*0054*/ 	.byte	0x00, 0xf4, 0x21, 0x00


	//----- nvinfo : EIATTR_KPARAM_INFO
	.align		4
.L_21:
        /*0058*/ 	.byte	0x04, 0x17
        /*005a*/ 	.short	(.L_23 - .L_22)
.L_22:
        /*005c*/ 	.word	0x00000000
        /*0060*/ 	.short	0x0002
        /*0062*/ 	.short	0x0010
        /*0064*/ 	.byte	0x00, 0xf4, 0x21, 0x00


	//----- nvinfo : EIATTR_KPARAM_INFO
	.align		4
.L_23:
        /*0068*/ 	.byte	0x04, 0x17
        /*006a*/ 	.short	(.L_25 - .L_24)
.L_24:
        /*006c*/ 	.word	0x00000000
        /*0070*/ 	.short	0x0001
        /*0072*/ 	.short	0x0008
        /*0074*/ 	.byte	0x00, 0xf4, 0x21, 0x00


	//----- nvinfo : EIATTR_KPARAM_INFO
	.align		4
.L_25:
        /*0078*/ 	.byte	0x04, 0x17
        /*007a*/ 	.short	(.L_27 - .L_26)
.L_26:
        /*007c*/ 	.word	0x00000000
        /*0080*/ 	.short	0x0000
        /*0082*/ 	.short	0x0000
        /*0084*/ 	.byte	0x00, 0xf4, 0x21, 0x00


	//----- nvinfo : EIATTR_SPARSE_MMA_MASK
	.align		4
.L_27:
        /*0088*/ 	.byte	0x03, 0x50
        /*008a*/ 	.short	0x0000


	//----- nvinfo : EIATTR_MAXREG_COUNT
	.align		4
        /*008c*/ 	.byte	0x03, 0x1b
        /*008e*/ 	.short	0x00ff


	//----- nvinfo : EIATTR_EXIT_INSTR_OFFSETS
	.align		4
        /*0090*/ 	.byte	0x04, 0x1c
        /*0092*/ 	.short	(.L_29 - .L_28)


	//   ....[0]....
.L_28:
        /*0094*/ 	.word	0x00000370


	//   ....[1]....
        /*0098*/ 	.word	0x00000390


	//----- nvinfo : EIATTR_REQNTID
	.align		4
.L_29:
        /*009c*/ 	.byte	0x04, 0x10
        /*009e*/ 	.short	(.L_31 - .L_30)
.L_30:
        /*00a0*/ 	.word	0x00000080
        /*00a4*/ 	.word	0x00000001
        /*00a8*/ 	.word	0x00000001


	//----- nvinfo : EIATTR_CBANK_PARAM_SIZE
	.align		4
.L_31:
        /*00ac*/ 	.byte	0x03, 0x19
        /*00ae*/ 	.short	0x003c


	//----- nvinfo : EIATTR_PARAM_CBANK
	.align		4
        /*00b0*/ 	.byte	0x04, 0x0a
        /*00b2*/ 	.short	(.L_33 - .L_32)
	.align		4
.L_32:
        /*00b4*/ 	.word	index@(.nv.constant0.triton_poi_fused__native_batch_norm_legit_no_training_convolution_hardtanh_62)
        /*00b8*/ 	.short	0x0210
        /*00ba*/ 	.short	0x003c


	//----- nvinfo : EIATTR_SW_WAR
	.align		4
.L_33:
        /*00bc*/ 	.byte	0x04, 0x36
        /*00be*/ 	.short	(.L_35 - .L_34)
.L_34:
        /*00c0*/ 	.word	0x00000008
.L_35:


//--------------------- .nv.callgraph             --------------------------
	.section	.nv.callgraph,"",@"SHT_CUDA_CALLGRAPH"
	.align	4
	.sectionentsize	8
	.align		4
        /*0000*/ 	.word	0x00000000
	.align		4
        /*0004*/ 	.word	0xffffffff
	.align		4
        /*0008*/ 	.word	0x00000000
	.align		4
        /*000c*/ 	.word	0xfffffffe
	.align		4
        /*0010*/ 	.word	0x00000000
	.align		4
        /*0014*/ 	.word	0xfffffffd
	.align		4
        /*0018*/ 	.word	0x00000000
	.align		4
        /*001c*/ 	.word	0xfffffffc


//--------------------- .nv.constant4             --------------------------
	.section	.nv.constant4,"a",@progbits
	.align	8
	.align		8
.nv.constant4:
        /*0000*/ 	.dword	_$_str
	.align		8
        /*0008*/ 	.dword	_$_str_$_2


//--------------------- .text.triton_poi_fused__native_batch_norm_legit_no_training_convolution_hardtanh_62 --------------------------
	.section	.text.triton_poi_fused__native_batch_norm_legit_no_training_convolution_hardtanh_62,"ax",@progbits
	.align	128
        .global         triton_poi_fused__native_batch_norm_legit_no_training_convolution_hardtanh_62
        .type           triton_poi_fused__native_batch_norm_legit_no_training_convolution_hardtanh_62,@function
        .size           triton_poi_fused__native_batch_norm_legit_no_training_convolution_hardtanh_62,(.L_x_1 - triton_poi_fused__native_batch_norm_legit_no_training_convolution_hardtanh_62)
        .other          triton_poi_fused__native_batch_norm_legit_no_training_convolution_hardtanh_62,@"STO_CUDA_ENTRY STV_DEFAULT"
triton_poi_fused__native_batch_norm_legit_no_training_convolution_hardtanh_62:
.text.triton_poi_fused__native_batch_norm_legit_no_training_convolution_hardtanh_62:
[----:B------:R-:W0:Y:S01]  /*0000*/  LDC R1, c[0x0][0x28] ;  /* 0x00000a00ff017b82 */ /* 0x000e220000000800 */
[----:B------:R-:W1:Y:S07]  /*0010*/  S2R R0, SR_TID.X ;  /* 0x0000000000007919 */ /* 0x000e6e0000002100 */
[----:B------:R-:W2:Y:S01]  /*0020*/  LDC.64 R12, c[0x0][0x228] ;  /* 0x00008a00ff0c7b82 */ /* 0x000ea20000000a00 */
[----:B------:R-:W-:Y:S01]  /*0030*/  ULDC.64 UR4, c[0x0][0x208] ;  /* 0x0000820000047ab9 */ /* 0x000fe20000000a00 */
[----:B------:R-:W3:Y:S06]  /*0040*/  S2R R3, SR_CTAID.X ;  /* 0x0000000000037919 */ /* 0x000eec0000002500 */
[----:B------:R-:W4:Y:S08]  /*0050*/  LDC.64 R10, c[0x0][0x218] ;  /* 0x00008600ff0a7b82 */ /* 0x000f300000000a00 */
[----:B------:R-:W5:Y:S08]  /*0060*/  LDC.64 R6, c[0x0][0x210] ;  /* 0x00008400ff067b82 */ /* 0x000f700000000a00 */
[----:B------:R-:W5:Y:S01]  /*0070*/  LDC.64 R14, c[0x0][0x220] ;  /* 0x00008800ff0e7b82 */ /* 0x000f620000000a00 */
[----:B-1----:R-:W-:-:S07]  /*0080*/  LOP3.LUT R0, R0, 0x7f, RZ, 0xc0, !PT ;  /* 0x0000007f00007812 */ /* 0x002fce00078ec0ff */
[----:B------:R-:W1:Y:S01]  /*0090*/  LDC.64 R16, c[0x0][0x230] ;  /* 0x00008c00ff107b82 */ /* 0x000e620000000a00 */
[----:B---3--:R-:W-:-:S04]  /*00a0*/  LEA R0, R3, R0, 0x7 ;  /* 0x0000000003007211 */ /* 0x008fc800078e38ff */
[C---:B------:R-:W-:Y:S01]  /*00b0*/  ISETP.GE.AND P0, PT, R0.reuse, 0x5640, PT ;  /* 0x000056400000780c */ /* 0x040fe20003f06270 */
[----:B------:R-:W-:Y:S02]  /*00c0*/  IMAD.HI R2, R0, 0x5eface49, RZ ;  /* 0x5eface4900027827 */ /* 0x000fe400078e02ff */
[----:B------:R-:W3:Y:S03]  /*00d0*/  LDC.64 R4, c[0x0][0x238] ;  /* 0x00008e00ff047b82 */ /* 0x000ee60000000a00 */
[----:B------:R-:W-:-:S04]  /*00e0*/  SHF.R.U32.HI R3, RZ, 0x1f, R2 ;  /* 0x0000001fff037819 */ /* 0x000fc80000011602 */
[----:B------:R-:W-:-:S05]  /*00f0*/  LEA.HI.SX32 R3, R2, R3, 0x17 ;  /* 0x0000000302037211 */ /* 0x000fca00078fbaff */
[----:B------:R-:W-:Y:S01]  /*0100*/  IMAD R19, R3, -0x564, R0 ;  /* 0xfffffa9c03137824 */ /* 0x000fe200078e0200 */
[----:B------:R-:W-:-:S03]  /*0110*/  CS2R R2, SRZ ;  /* 0x0000000000027805 */ /* 0x000fc6000001ff00 */
[----:B--2---:R-:W-:-:S05]  /*0120*/  IMAD.WIDE R12, R19, 0x4, R12 ;  /* 0x00000004130c7825 */ /* 0x004fca00078e020c */
[----:B------:R2:W3:Y:S01]  /*0130*/  @!P0 LDG.E.EL R2, desc[UR4][R12.64] ;  /* 0x000000040c028981 */ /* 0x0004e2000c2e1900 */
[----:B------:R-:W-:Y:S01]  /*0140*/  CS2R R8, SRZ ;  /* 0x0000000000087805 */ /* 0x000fe2000001ff00 */
[----:B----4-:R-:W-:-:S04]  /*0150*/  IMAD.WIDE R10, R19, 0x4, R10 ;  /* 0x00000004130a7825 */ /* 0x010fc800078e020a */
[----:B-----5:R-:W-:Y:S01]  /*0160*/  IMAD.WIDE R6, R0, 0x4, R6 ;  /* 0x0000000400067825 */ /* 0x020fe200078e0206 */
[----:B------:R4:W5:Y:S03]  /*0170*/  @!P0 LDG.E.EL R3, desc[UR4][R10.64] ;  /* 0x000000040a038981 */ /* 0x000966000c2e1900 */
[C---:B0-2---:R-:W-:Y:S01]  /*0180*/  IMAD.WIDE R12, R19.reuse, 0x4, R14 ;  /* 0x00000004130c7825 */ /* 0x045fe200078e020e */
[----:B------:R-:W5:Y:S03]  /*0190*/  @!P0 LDG.E R8, desc[UR4][R6.64] ;  /* 0x0000000406088981 */ /* 0x000f66000c1e1900 */
[----:B-1----:R-:W-:Y:S01]  /*01a0*/  IMAD.WIDE R14, R19, 0x4, R16 ;  /* 0x00000004130e7825 */ /* 0x002fe200078e0210 */
[----:B------:R-:W2:Y:S01]  /*01b0*/  @!P0 LDG.E.EL R9, desc[UR4][R12.64] ;  /* 0x000000040c098981 */ /* 0x000ea2000c2e1900 */
[----:B------:R-:W-:-:S02]  /*01c0*/  CS2R R16, SRZ ;  /* 0x0000000000107805 */ /* 0x000fc4000001ff00 */
[----:B---3--:R-:W-:-:S04]  /*01d0*/  IMAD.WIDE R4, R19, 0x4, R4 ;  /* 0x0000000413047825 */ /* 0x008fc800078e0204 */
[----:B------:R-:W3:Y:S04]  /*01e0*/  @!P0 LDG.E.EL R16, desc[UR4][R14.64] ;  /* 0x000000040e108981 */ /* 0x000ee8000c2e1900 */
[----:B------:R0:W3:Y:S01]  /*01f0*/  @!P0 LDG.E.EL R17, desc[UR4][R4.64] ;  /* 0x0000000404118981 */ /* 0x0000e2000c2e1900 */
[----:B----4-:R-:W-:Y:S01]  /*0200*/  HFMA2.MMA R11, -RZ, RZ, 1.625, 0 ;  /* 0x3e800000ff0b7435 */ /* 0x010fe200000001ff */
[----:B------:R-:W-:-:S04]  /*0210*/  FADD R2, R2, 9.9999997473787516356e-06 ;  /* 0x3727c5ac02027421 */ /* 0x000fc80000000000 */
[----:B------:R-:W1:Y:S02]  /*0220*/  MUFU.SQRT R18, R2 ;  /* 0x0000000200127308 */ /* 0x000e640000002000 */
[C---:B-1----:R-:W-:Y:S02]  /*0230*/  FSETP.GT.AND P1, PT, R18.reuse, 8.50705917302346158658e+37, PT ;  /* 0x7e8000001200780b */ /* 0x042fe40003f24000 */
[----:B------:R-:W-:-:S11]  /*0240*/  FSETP.GEU.AND P2, PT, R18, 1.175494350822287508e-38, PT ;  /* 0x008000001200780b */ /* 0x000fd60003f4e000 */
[----:B------:R-:W-:-:S04]  /*0250*/  @P1 FMUL R18, R18, 0.25 ;  /* 0x3e80000012121820 */ /* 0x000fc80000400000 */
[----:B------:R-:W-:-:S06]  /*0260*/  @!P2 FMUL R18, R18, 16777216 ;  /* 0x4b8000001212a820 */ /* 0x000fcc0000400000 */
[----:B------:R-:W0:Y:S01]  /*0270*/  MUFU.RCP R18, R18 ;  /* 0x0000001200127308 */ /* 0x000e220000001000 */
[----:B------:R-:W-:Y:S01]  /*0280*/  FSEL R11, R11, 1, P1 ;  /* 0x3f8000000b0b7808 */ /* 0x000fe20000800000 */
[----:B-----5:R-:W-:Y:S02]  /*0290*/  FADD R8, R3, R8 ;  /* 0x0000000803087221 */ /* 0x020fe40000000000 */
[----:B------:R-:W1:Y:S02]  /*02a0*/  LDC.64 R2, c[0x0][0x240] ;  /* 0x00009000ff027b82 */ /* 0x000e640000000a00 */
[----:B------:R-:W-:Y:S01]  /*02b0*/  @!P2 FMUL R11, R11, 16777216 ;  /* 0x4b8000000b0ba820 */ /* 0x000fe20000400000 */
[----:B--2---:R-:W-:-:S03]  /*02c0*/  FADD R9, R8, -R9 ;  /* 0x8000000908097221 */ /* 0x004fc60000000000 */
[----:B0-----:R-:W-:-:S04]  /*02d0*/  FMUL R4, R18, R11 ;  /* 0x0000000b12047220 */ /* 0x001fc80000400000 */
[----:B------:R-:W-:-:S04]  /*02e0*/  FMUL R4, R9, R4 ;  /* 0x0000000409047220 */ /* 0x000fc80000400000 */
[----:B---3--:R-:W-:-:S05]  /*02f0*/  FFMA R4, R4, R16, R17 ;  /* 0x0000001004047223 */ /* 0x008fca0000000011 */
[----:B------:R-:W-:-:S04]  /*0300*/  FSETP.GTU.AND P1, PT, R4, RZ, PT ;  /* 0x000000ff0400720b */ /* 0x000fc80003f2c000 */
[----:B------:R-:W-:-:S04]  /*0310*/  FSEL R5, R4, RZ, P1 ;  /* 0x000000ff04057208 */ /* 0x000fc80000800000 */
[C---:B------:R-:W-:Y:S01]  /*0320*/  FSETP.GEU.AND P1, PT, R5.reuse, 6, PT ;  /* 0x40c000000500780b */ /* 0x040fe20003f2e000 */
[----:B------:R0:W-:Y:S01]  /*0330*/  @!P0 STG.E desc[UR4][R6.64], R8 ;  /* 0x0000000806008986 */ /* 0x0001e2000c101904 */
[----:B------:R-:W-:Y:S01]  /*0340*/  FSETP.NAN.AND P2, PT, R5, R5, PT ;  /* 0x000000050500720b */ /* 0x000fe20003f48000 */
[----:B-1----:R-:W-:-:S10]  /*0350*/  IMAD.WIDE R2, R0, 0x4, R2 ;  /* 0x0000000400027825 */ /* 0x002fd400078e0202 */
[----:B------:R-:W-:Y:S01]  /*0360*/  @P1 SEL R5, R5, 0x40c00000, P2 ;  /* 0x40c0000005051807 */ /* 0x000fe20001000000 */
[----:B0-----:R-:W-:Y:S06]  /*0370*/  @P0 EXIT ;  /* 0x000000000000094d */ /* 0x001fec0003800000 */
[----:B------:R-:W-:Y:S01]  /*0380*/  STG.E desc[UR4][R2.64], R5 ;  /* 0x0000000502007986 */ /* 0x000fe2000c101904 */
[----:B------:R-:W-:Y:S05]  /*0390*/  EXIT ;  /* 0x000000000000794d */ /* 0x000fea0003800000 */
.L_x_0:
[----:B------:R-:W-:-:S00]  /*03a0*/  BRA `(.L_x_0) ;  /* 0xfffffffc00fc7947 */ /* 0x000fc0000383ffff */
[----:B------:R-:W-:-:S00]  /*03b0*/  NOP ;  /* 0x0000000000007918 */ /* 0x000fc00000000000 */
        /* <DEDUP_REMOVED lines=12> */
.L_x_1:


//--------------------- .nv.global.init           --------------------------
	.section	.nv.global.init,"aw",@progbits
.nv.global.init:
	.type		_$_str,@object
	.size		_$_str,(_$_str_$_2 - _$_str)
_$_str:
        /*0000*/ 	.byte	0x5f, 0x5f, 0x43, 0x55, 0x44, 0x41, 0x5f, 0x46, 0x54, 0x5a, 0x00
	.type		_$_str_$_2,@object
	.size		_$_str_$_2,(.L_1 - _$_str_$_2)
_$_str_$_2:
        /*000b*/ 	.byte	0x5f, 0x5f, 0x43, 0x55, 0x44, 0x41, 0x5f, 0x50, 0x52, 0x45, 0x43, 0x5f, 0x53, 0x51, 0x52, 0x54
        /*001b*/ 	.byte	0x00
.L_1:


//--------------------- .nv.constant0.triton_poi_fused__native_batch_norm_legit_no_training_convolution_hardtanh_62 --------------------------
	.section	.nv.constant0.triton_poi_fused__native_batch_norm_legit_no_training_convolution_hardtanh_62,"a",@progbits
	.sectionflags	@""
	.align	4
.nv.constant0.triton_poi_fused__native_batch_norm_legit_no_training_convolution_hardtanh_62:
	.zero		588
